//
// Generated by NVIDIA NVVM Compiler
//
// Compiler Build ID: CL-36424714
// Cuda compilation tools, release 13.0, V13.0.88
// Based on NVVM 20.0.0
//

.version 9.0
.target sm_100
.address_size 64

	// .globl	_Z14multiplyDigitsPcS_Piii

.visible .entry _Z14multiplyDigitsPcS_Piii(
	.param .u64 .ptr .align 1 _Z14multiplyDigitsPcS_Piii_param_0,
	.param .u64 .ptr .align 1 _Z14multiplyDigitsPcS_Piii_param_1,
	.param .u64 .ptr .align 1 _Z14multiplyDigitsPcS_Piii_param_2,
	.param .u32 _Z14multiplyDigitsPcS_Piii_param_3,
	.param .u32 _Z14multiplyDigitsPcS_Piii_param_4
)
{
	.reg .b32 	%r<20>;
	.reg .b64 	%rd<13>;

	ld.param.u64 	%rd1, [_Z14multiplyDigitsPcS_Piii_param_0];
	ld.param.u64 	%rd2, [_Z14multiplyDigitsPcS_Piii_param_1];
	ld.param.u64 	%rd3, [_Z14multiplyDigitsPcS_Piii_param_2];
	ld.param.u32 	%r1, [_Z14multiplyDigitsPcS_Piii_param_3];
	ld.param.u32 	%r2, [_Z14multiplyDigitsPcS_Piii_param_4];
	cvta.to.global.u64 	%rd4, %rd3;
	cvta.to.global.u64 	%rd5, %rd1;
	cvta.to.global.u64 	%rd6, %rd2;
	mov.u32 	%r3, %ntid.y;
	mov.u32 	%r4, %ctaid.x;
	mov.u32 	%r5, %tid.y;
	mad.lo.s32 	%r6, %r3, %r4, %r5;
	mov.u32 	%r7, %ntid.x;
	mov.u32 	%r8, %ctaid.y;
	mov.u32 	%r9, %tid.x;
	mad.lo.s32 	%r10, %r7, %r8, %r9;
	add.s32 	%r11, %r2, %r1;
	add.s32 	%r12, %r10, %r6;
	mad.lo.s32 	%r13, %r11, %r6, %r12;
	add.s32 	%r14, %r13, 1;
	cvt.s64.s32 	%rd7, %r6;
	add.s64 	%rd8, %rd6, %rd7;
	ld.global.s8 	%r15, [%rd8];
	add.s32 	%r16, %r15, -48;
	cvt.u64.u32 	%rd9, %r10;
	add.s64 	%rd10, %rd5, %rd9;
	ld.global.s8 	%r17, [%rd10];
	add.s32 	%r18, %r17, -48;
	mul.lo.s32 	%r19, %r18, %r16;
	mul.wide.s32 	%rd11, %r14, 4;
	add.s64 	%rd12, %rd4, %rd11;
	st.global.u32 	[%rd12], %r19;
	ret;

}
	// .globl	_Z16propagateCarriesPii
.visible .entry _Z16propagateCarriesPii(
	.param .u64 .ptr .align 1 _Z16propagateCarriesPii_param_0,
	.param .u32 _Z16propagateCarriesPii_param_1
)
{
	.reg .pred 	%p<10>;
	.reg .b32 	%r<162>;
	.reg .b64 	%rd<27>;

	ld.param.u64 	%rd5, [_Z16propagateCarriesPii_param_0];
	ld.param.u32 	%r26, [_Z16propagateCarriesPii_param_1];
	cvta.to.global.u64 	%rd1, %rd5;
	mov.u32 	%r27, %ntid.x;
	mov.u32 	%r28, %ctaid.x;
	mul.lo.s32 	%r1, %r27, %r28;
	mov.u32 	%r2, %tid.x;
	mad.lo.s32 	%r3, %r26, %r2, %r1;
	setp.lt.s32 	%p1, %r26, 1;
	@%p1 bra 	$L__BB1_12;
	and.b32  	%r4, %r26, 7;
	setp.lt.u32 	%p2, %r26, 8;
	mov.b32 	%r157, 0;
	mov.u32 	%r156, %r26;
	@%p2 bra 	$L__BB1_4;
	add.s64 	%rd2, %rd1, -32;
	cvt.s64.s32 	%rd3, %r3;
	and.b32  	%r31, %r26, 2147483640;
	neg.s32 	%r153, %r31;
	add.s64 	%rd4, %rd1, -12;
	mad.lo.s32 	%r32, %r26, %r2, %r26;
	add.s32 	%r33, %r1, %r32;
	add.s32 	%r152, %r33, -1;
	mov.b32 	%r157, 0;
	mov.u32 	%r156, %r26;
$L__BB1_3:
	.pragma "nounroll";
	cvt.s64.s32 	%rd6, %r156;
	add.s64 	%rd7, %rd3, %rd6;
	shl.b64 	%rd8, %rd7, 2;
	add.s64 	%rd9, %rd2, %rd8;
	mul.wide.s32 	%rd10, %r152, 4;
	add.s64 	%rd11, %rd4, %rd10;
	ld.global.u32 	%r34, [%rd11+12];
	add.s32 	%r35, %r34, %r157;
	mul.hi.s32 	%r36, %r35, 1717986919;
	shr.u32 	%r37, %r36, 31;
	shr.s32 	%r38, %r36, 2;
	add.s32 	%r39, %r38, %r37;
	mul.lo.s32 	%r40, %r39, 10;
	sub.s32 	%r41, %r35, %r40;
	st.global.u32 	[%rd11+12], %r41;
	ld.global.u32 	%r42, [%rd11+8];
	add.s32 	%r43, %r42, %r39;
	mul.hi.s32 	%r44, %r43, 1717986919;
	shr.u32 	%r45, %r44, 31;
	shr.s32 	%r46, %r44, 2;
	add.s32 	%r47, %r46, %r45;
	mul.lo.s32 	%r48, %r47, 10;
	sub.s32 	%r49, %r43, %r48;
	st.global.u32 	[%rd11+8], %r49;
	ld.global.u32 	%r50, [%rd11+4];
	add.s32 	%r51, %r50, %r47;
	mul.hi.s32 	%r52, %r51, 1717986919;
	shr.u32 	%r53, %r52, 31;
	shr.s32 	%r54, %r52, 2;
	add.s32 	%r55, %r54, %r53;
	mul.lo.s32 	%r56, %r55, 10;
	sub.s32 	%r57, %r51, %r56;
	st.global.u32 	[%rd11+4], %r57;
	ld.global.u32 	%r58, [%rd11];
	add.s32 	%r59, %r58, %r55;
	mul.hi.s32 	%r60, %r59, 1717986919;
	shr.u32 	%r61, %r60, 31;
	shr.s32 	%r62, %r60, 2;
	add.s32 	%r63, %r62, %r61;
	mul.lo.s32 	%r64, %r63, 10;
	sub.s32 	%r65, %r59, %r64;
	st.global.u32 	[%rd11], %r65;
	ld.global.u32 	%r66, [%rd11+-4];
	add.s32 	%r67, %r66, %r63;
	mul.hi.s32 	%r68, %r67, 1717986919;
	shr.u32 	%r69, %r68, 31;
	shr.s32 	%r70, %r68, 2;
	add.s32 	%r71, %r70, %r69;
	mul.lo.s32 	%r72, %r71, 10;
	sub.s32 	%r73, %r67, %r72;
	st.global.u32 	[%rd11+-4], %r73;
	ld.global.u32 	%r74, [%rd11+-8];
	add.s32 	%r75, %r74, %r71;
	mul.hi.s32 	%r76, %r75, 1717986919;
	shr.u32 	%r77, %r76, 31;
	shr.s32 	%r78, %r76, 2;
	add.s32 	%r79, %r78, %r77;
	mul.lo.s32 	%r80, %r79, 10;
	sub.s32 	%r81, %r75, %r80;
	st.global.u32 	[%rd11+-8], %r81;
	ld.global.u32 	%r82, [%rd11+-12];
	add.s32 	%r83, %r82, %r79;
	mul.hi.s32 	%r84, %r83, 1717986919;
	shr.u32 	%r85, %r84, 31;
	shr.s32 	%r86, %r84, 2;
	add.s32 	%r87, %r86, %r85;
	mul.lo.s32 	%r88, %r87, 10;
	sub.s32 	%r89, %r83, %r88;
	st.global.u32 	[%rd11+-12], %r89;
	add.s32 	%r156, %r156, -8;
	ld.global.u32 	%r90, [%rd9];
	add.s32 	%r91, %r90, %r87;
	mul.hi.s32 	%r92, %r91, 1717986919;
	shr.u32 	%r93, %r92, 31;
	shr.s32 	%r94, %r92, 2;
	add.s32 	%r157, %r94, %r93;
	mul.lo.s32 	%r95, %r157, 10;
	sub.s32 	%r96, %r91, %r95;
	st.global.u32 	[%rd9], %r96;
	add.s32 	%r153, %r153, 8;
	add.s32 	%r152, %r152, -8;
	setp.ne.s32 	%p3, %r153, 0;
	@%p3 bra 	$L__BB1_3;
$L__BB1_4:
	setp.eq.s32 	%p4, %r4, 0;
	@%p4 bra 	$L__BB1_12;
	and.b32  	%r17, %r26, 3;
	setp.lt.u32 	%p5, %r4, 4;
	@%p5 bra 	$L__BB1_7;
	cvt.s64.s32 	%rd12, %r3;
	cvt.s64.s32 	%rd13, %r156;
	add.s64 	%rd14, %rd12, %rd13;
	shl.b64 	%rd15, %rd14, 2;
	add.s64 	%rd16, %rd1, %rd15;
	ld.global.u32 	%r97, [%rd16+-4];
	add.s32 	%r98, %r97, %r157;
	mul.hi.s32 	%r99, %r98, 1717986919;
	shr.u32 	%r100, %r99, 31;
	shr.s32 	%r101, %r99, 2;
	add.s32 	%r102, %r101, %r100;
	mul.lo.s32 	%r103, %r102, 10;
	sub.s32 	%r104, %r98, %r103;
	st.global.u32 	[%rd16+-4], %r104;
	ld.global.u32 	%r105, [%rd16+-8];
	add.s32 	%r106, %r105, %r102;
	mul.hi.s32 	%r107, %r106, 1717986919;
	shr.u32 	%r108, %r107, 31;
	shr.s32 	%r109, %r107, 2;
	add.s32 	%r110, %r109, %r108;
	mul.lo.s32 	%r111, %r110, 10;
	sub.s32 	%r112, %r106, %r111;
	st.global.u32 	[%rd16+-8], %r112;
	ld.global.u32 	%r113, [%rd16+-12];
	add.s32 	%r114, %r113, %r110;
	mul.hi.s32 	%r115, %r114, 1717986919;
	shr.u32 	%r116, %r115, 31;
	shr.s32 	%r117, %r115, 2;
	add.s32 	%r118, %r117, %r116;
	mul.lo.s32 	%r119, %r118, 10;
	sub.s32 	%r120, %r114, %r119;
	st.global.u32 	[%rd16+-12], %r120;
	add.s32 	%r156, %r156, -4;
	ld.global.u32 	%r121, [%rd16+-16];
	add.s32 	%r122, %r121, %r118;
	mul.hi.s32 	%r123, %r122, 1717986919;
	shr.u32 	%r124, %r123, 31;
	shr.s32 	%r125, %r123, 2;
	add.s32 	%r157, %r125, %r124;
	mul.lo.s32 	%r126, %r157, 10;
	sub.s32 	%r127, %r122, %r126;
	st.global.u32 	[%rd16+-16], %r127;
$L__BB1_7:
	setp.eq.s32 	%p6, %r17, 0;
	@%p6 bra 	$L__BB1_12;
	setp.eq.s32 	%p7, %r17, 1;
	@%p7 bra 	$L__BB1_10;
	cvt.s64.s32 	%rd17, %r3;
	cvt.s64.s32 	%rd18, %r156;
	add.s64 	%rd19, %rd17, %rd18;
	shl.b64 	%rd20, %rd19, 2;
	add.s64 	%rd21, %rd1, %rd20;
	ld.global.u32 	%r128, [%rd21+-4];
	add.s32 	%r129, %r128, %r157;
	mul.hi.s32 	%r130, %r129, 1717986919;
	shr.u32 	%r131, %r130, 31;
	shr.s32 	%r132, %r130, 2;
	add.s32 	%r133, %r132, %r131;
	mul.lo.s32 	%r134, %r133, 10;
	sub.s32 	%r135, %r129, %r134;
	st.global.u32 	[%rd21+-4], %r135;
	add.s32 	%r156, %r156, -2;
	ld.global.u32 	%r136, [%rd21+-8];
	add.s32 	%r137, %r136, %r133;
	mul.hi.s32 	%r138, %r137, 1717986919;
	shr.u32 	%r139, %r138, 31;
	shr.s32 	%r140, %r138, 2;
	add.s32 	%r157, %r140, %r139;
	mul.lo.s32 	%r141, %r157, 10;
	sub.s32 	%r142, %r137, %r141;
	st.global.u32 	[%rd21+-8], %r142;
$L__BB1_10:
	and.b32  	%r143, %r26, 1;
	setp.eq.b32 	%p8, %r143, 1;
	not.pred 	%p9, %p8;
	@%p9 bra 	$L__BB1_12;
	cvt.s64.s32 	%rd22, %r3;
	cvt.s64.s32 	%rd23, %r156;
	add.s64 	%rd24, %rd22, %rd23;
	shl.b64 	%rd25, %rd24, 2;
	add.s64 	%rd26, %rd1, %rd25;
	ld.global.u32 	%r144, [%rd26+-4];
	add.s32 	%r145, %r144, %r157;
	mul.hi.s32 	%r146, %r145, 1717986919;
	shr.u32 	%r147, %r146, 31;
	shr.s32 	%r148, %r146, 2;
	add.s32 	%r149, %r148, %r147;
	mul.lo.s32 	%r150, %r149, 10;
	sub.s32 	%r151, %r145, %r150;
	st.global.u32 	[%rd26+-4], %r151;
$L__BB1_12:
	ret;

}
	// .globl	_Z7sumColsPiS_ii
.visible .entry _Z7sumColsPiS_ii(
	.param .u64 .ptr .align 1 _Z7sumColsPiS_ii_param_0,
	.param .u64 .ptr .align 1 _Z7sumColsPiS_ii_param_1,
	.param .u32 _Z7sumColsPiS_ii_param_2,
	.param .u32 _Z7sumColsPiS_ii_param_3
)
{
	.reg .pred 	%p<10>;
	.reg .b32 	%r<119>;
	.reg .b64 	%rd<43>;

	ld.param.u64 	%rd3, [_Z7sumColsPiS_ii_param_0];
	ld.param.u64 	%rd2, [_Z7sumColsPiS_ii_param_1];
	ld.param.u32 	%r36, [_Z7sumColsPiS_ii_param_2];
	ld.param.u32 	%r37, [_Z7sumColsPiS_ii_param_3];
	cvta.to.global.u64 	%rd1, %rd3;
	mov.u32 	%r39, %ntid.x;
	mov.u32 	%r40, %ctaid.x;
	mov.u32 	%r41, %tid.x;
	mad.lo.s32 	%r1, %r39, %r40, %r41;
	setp.lt.s32 	%p1, %r36, 1;
	mov.b32 	%r118, 0;
	@%p1 bra 	$L__BB2_13;
	and.b32  	%r2, %r36, 15;
	setp.lt.u32 	%p2, %r36, 16;
	mov.b32 	%r110, 0;
	mov.u32 	%r118, %r110;
	@%p2 bra 	$L__BB2_4;
	and.b32  	%r110, %r36, 2147483632;
	neg.s32 	%r104, %r110;
	shl.b32 	%r5, %r37, 4;
	mov.b32 	%r118, 0;
	mul.wide.s32 	%rd6, %r37, 4;
	mov.u32 	%r103, %r1;
$L__BB2_3:
	.pragma "nounroll";
	mul.wide.s32 	%rd4, %r103, 4;
	add.s64 	%rd5, %rd1, %rd4;
	ld.global.u32 	%r45, [%rd5];
	add.s32 	%r46, %r45, %r118;
	add.s64 	%rd7, %rd5, %rd6;
	ld.global.u32 	%r47, [%rd7];
	add.s32 	%r48, %r47, %r46;
	add.s64 	%rd8, %rd7, %rd6;
	ld.global.u32 	%r49, [%rd8];
	add.s32 	%r50, %r49, %r48;
	add.s64 	%rd9, %rd8, %rd6;
	ld.global.u32 	%r51, [%rd9];
	add.s32 	%r52, %r51, %r50;
	add.s64 	%rd10, %rd9, %rd6;
	ld.global.u32 	%r53, [%rd10];
	add.s32 	%r54, %r53, %r52;
	add.s64 	%rd11, %rd10, %rd6;
	ld.global.u32 	%r55, [%rd11];
	add.s32 	%r56, %r55, %r54;
	add.s64 	%rd12, %rd11, %rd6;
	ld.global.u32 	%r57, [%rd12];
	add.s32 	%r58, %r57, %r56;
	add.s64 	%rd13, %rd12, %rd6;
	ld.global.u32 	%r59, [%rd13];
	add.s32 	%r60, %r59, %r58;
	add.s64 	%rd14, %rd13, %rd6;
	ld.global.u32 	%r61, [%rd14];
	add.s32 	%r62, %r61, %r60;
	add.s64 	%rd15, %rd14, %rd6;
	ld.global.u32 	%r63, [%rd15];
	add.s32 	%r64, %r63, %r62;
	add.s64 	%rd16, %rd15, %rd6;
	ld.global.u32 	%r65, [%rd16];
	add.s32 	%r66, %r65, %r64;
	add.s64 	%rd17, %rd16, %rd6;
	ld.global.u32 	%r67, [%rd17];
	add.s32 	%r68, %r67, %r66;
	add.s64 	%rd18, %rd17, %rd6;
	ld.global.u32 	%r69, [%rd18];
	add.s32 	%r70, %r69, %r68;
	add.s64 	%rd19, %rd18, %rd6;
	ld.global.u32 	%r71, [%rd19];
	add.s32 	%r72, %r71, %r70;
	add.s64 	%rd20, %rd19, %rd6;
	ld.global.u32 	%r73, [%rd20];
	add.s32 	%r74, %r73, %r72;
	add.s64 	%rd21, %rd20, %rd6;
	ld.global.u32 	%r75, [%rd21];
	add.s32 	%r118, %r75, %r74;
	add.s32 	%r104, %r104, 16;
	add.s32 	%r103, %r103, %r5;
	setp.ne.s32 	%p3, %r104, 0;
	@%p3 bra 	$L__BB2_3;
$L__BB2_4:
	setp.eq.s32 	%p4, %r2, 0;
	@%p4 bra 	$L__BB2_13;
	and.b32  	%r15, %r36, 7;
	setp.lt.u32 	%p5, %r2, 8;
	@%p5 bra 	$L__BB2_7;
	mad.lo.s32 	%r77, %r110, %r37, %r1;
	mul.wide.s32 	%rd22, %r77, 4;
	add.s64 	%rd23, %rd1, %rd22;
	ld.global.u32 	%r78, [%rd23];
	add.s32 	%r79, %r78, %r118;
	mul.wide.s32 	%rd24, %r37, 4;
	add.s64 	%rd25, %rd23, %rd24;
	ld.global.u32 	%r80, [%rd25];
	add.s32 	%r81, %r80, %r79;
	add.s64 	%rd26, %rd25, %rd24;
	ld.global.u32 	%r82, [%rd26];
	add.s32 	%r83, %r82, %r81;
	add.s64 	%rd27, %rd26, %rd24;
	ld.global.u32 	%r84, [%rd27];
	add.s32 	%r85, %r84, %r83;
	add.s64 	%rd28, %rd27, %rd24;
	ld.global.u32 	%r86, [%rd28];
	add.s32 	%r87, %r86, %r85;
	add.s64 	%rd29, %rd28, %rd24;
	ld.global.u32 	%r88, [%rd29];
	add.s32 	%r89, %r88, %r87;
	add.s64 	%rd30, %rd29, %rd24;
	ld.global.u32 	%r90, [%rd30];
	add.s32 	%r91, %r90, %r89;
	add.s64 	%rd31, %rd30, %rd24;
	ld.global.u32 	%r92, [%rd31];
	add.s32 	%r118, %r92, %r91;
	add.s32 	%r110, %r110, 8;
$L__BB2_7:
	setp.eq.s32 	%p6, %r15, 0;
	@%p6 bra 	$L__BB2_13;
	and.b32  	%r21, %r36, 3;
	setp.lt.u32 	%p7, %r15, 4;
	@%p7 bra 	$L__BB2_10;
	mad.lo.s32 	%r94, %r110, %r37, %r1;
	mul.wide.s32 	%rd32, %r94, 4;
	add.s64 	%rd33, %rd1, %rd32;
	ld.global.u32 	%r95, [%rd33];
	add.s32 	%r96, %r95, %r118;
	mul.wide.s32 	%rd34, %r37, 4;
	add.s64 	%rd35, %rd33, %rd34;
	ld.global.u32 	%r97, [%rd35];
	add.s32 	%r98, %r97, %r96;
	add.s64 	%rd36, %rd35, %rd34;
	ld.global.u32 	%r99, [%rd36];
	add.s32 	%r100, %r99, %r98;
	add.s64 	%rd37, %rd36, %rd34;
	ld.global.u32 	%r101, [%rd37];
	add.s32 	%r118, %r101, %r100;
	add.s32 	%r110, %r110, 4;
$L__BB2_10:
	setp.eq.s32 	%p8, %r21, 0;
	@%p8 bra 	$L__BB2_13;
	mad.lo.s32 	%r116, %r110, %r37, %r1;
	neg.s32 	%r115, %r21;
$L__BB2_12:
	.pragma "nounroll";
	mul.wide.s32 	%rd38, %r116, 4;
	add.s64 	%rd39, %rd1, %rd38;
	ld.global.u32 	%r102, [%rd39];
	add.s32 	%r118, %r102, %r118;
	add.s32 	%r116, %r116, %r37;
	add.s32 	%r115, %r115, 1;
	setp.ne.s32 	%p9, %r115, 0;
	@%p9 bra 	$L__BB2_12;
$L__BB2_13:
	cvta.to.global.u64 	%rd40, %rd2;
	mul.wide.s32 	%rd41, %r1, 4;
	add.s64 	%rd42, %rd40, %rd41;
	st.global.u32 	[%rd42], %r118;
	ret;

}


// ===== COMPILED SASS (sm_100) =====

	.target	sm_100

	.elftype	@"ET_EXEC"


//--------------------- .note.nv.tkinfo           --------------------------
	.section	.note.nv.tkinfo,"",@"SHT_NOTE"
	.sectionflags	@"SHF_NOTE_NV_TKINFO"
	.tkinfo
        /*0018*/ 	.word	0x00000002
        /*0030*/ 	.string	""
        /*0030*/ 	.string	"ptxas"
        /*0030*/ 	.string	"Cuda compilation tools, release 13.0, V13.0.88"
        /*0030*/ 	.string	"Build cuda_13.0.r13.0/compiler.36424714_0"
        /*0030*/ 	.string	"-arch sm_100 -m 64 "



//--------------------- .note.nv.cuinfo           --------------------------
	.section	.note.nv.cuinfo,"",@"SHT_NOTE"
	.sectionflags	@"SHF_NOTE_NV_CUINFO"
        /*0018*/ 	.short	0x0002
        /*001a*/ 	.short	0x0064
        /*001c*/ 	.short	0x0082
	.zero		2


//--------------------- .nv.info                  --------------------------
	.section	.nv.info,"",@"SHT_CUDA_INFO"
	.align	4


	//----- nvinfo : EIATTR_REGCOUNT
	.align		4
        /*0000*/ 	.byte	0x04, 0x2f
        /*0002*/ 	.short	(.L_1 - .L_0)
	.align		4
.L_0:
        /*0004*/ 	.word	index@(_Z14multiplyDigitsPcS_Piii)
        /*0008*/ 	.word	0x0000000e


	//----- nvinfo : EIATTR_FRAME_SIZE
	.align		4
.L_1:
        /*000c*/ 	.byte	0x04, 0x11
        /*000e*/ 	.short	(.L_3 - .L_2)
	.align		4
.L_2:
        /*0010*/ 	.word	index@(_Z14multiplyDigitsPcS_Piii)
        /*0014*/ 	.word	0x00000000


	//----- nvinfo : EIATTR_REGCOUNT
	.align		4
.L_3:
        /*0018*/ 	.byte	0x04, 0x2f
        /*001a*/ 	.short	(.L_5 - .L_4)
	.align		4
.L_4:
        /*001c*/ 	.word	index@(_Z16propagateCarriesPii)
        /*0020*/ 	.word	0x0000001e


	//----- nvinfo : EIATTR_FRAME_SIZE
	.align		4
.L_5:
        /*0024*/ 	.byte	0x04, 0x11
        /*0026*/ 	.short	(.L_7 - .L_6)
	.align		4
.L_6:
        /*0028*/ 	.word	index@(_Z16propagateCarriesPii)
        /*002c*/ 	.word	0x00000000


	//----- nvinfo : EIATTR_REGCOUNT
	.align		4
.L_7:
        /*0030*/ 	.byte	0x04, 0x2f
        /*0032*/ 	.short	(.L_9 - .L_8)
	.align		4
.L_8:
        /*0034*/ 	.word	index@(_Z7sumColsPiS_ii)
        /*0038*/ 	.word	0x00000020


	//----- nvinfo : EIATTR_FRAME_SIZE
	.align		4
.L_9:
        /*003c*/ 	.byte	0x04, 0x11
        /*003e*/ 	.short	(.L_11 - .L_10)
	.align		4
.L_10:
        /*0040*/ 	.word	index@(_Z7sumColsPiS_ii)
        /*0044*/ 	.word	0x00000000


	//----- nvinfo : EIATTR_MIN_STACK_SIZE
	.align		4
.L_11:
        /*0048*/ 	.byte	0x04, 0x12
        /*004a*/ 	.short	(.L_13 - .L_12)
	.align		4
.L_12:
        /*004c*/ 	.word	index@(_Z7sumColsPiS_ii)
        /*0050*/ 	.word	0x00000000


	//----- nvinfo : EIATTR_MIN_STACK_SIZE
	.align		4
.L_13:
        /*0054*/ 	.byte	0x04, 0x12
        /*0056*/ 	.short	(.L_15 - .L_14)
	.align		4
.L_14:
        /*0058*/ 	.word	index@(_Z16propagateCarriesPii)
        /*005c*/ 	.word	0x00000000


	//----- nvinfo : EIATTR_MIN_STACK_SIZE
	.align		4
.L_15:
        /*0060*/ 	.byte	0x04, 0x12
        /*0062*/ 	.short	(.L_17 - .L_16)
	.align		4
.L_16:
        /*0064*/ 	.word	index@(_Z14multiplyDigitsPcS_Piii)
        /*0068*/ 	.word	0x00000000
.L_17:


//--------------------- .nv.compat                --------------------------
	.section	.nv.compat,"",@"SHT_CUDA_COMPAT_INFO"
	.align	4
        /*0000*/ 	.byte	0x02, 0x09, 0x00, 0x00, 0x02, 0x02, 0x01, 0x00, 0x02, 0x05, 0x05, 0x00, 0x03, 0x07, 0x01, 0x01
        /*0010*/ 	.byte	0x02, 0x03, 0x00, 0x00, 0x02, 0x06, 0x01, 0x00, 0x04, 0x0b, 0x08, 0x00, 0x09, 0x00, 0x00, 0x00
        /*0020*/ 	.byte	0x00, 0x00, 0x00, 0x00


//--------------------- .nv.info._Z7sumColsPiS_ii --------------------------
	.section	.nv.info._Z7sumColsPiS_ii,"",@"SHT_CUDA_INFO"
	.sectionflags	@""
	.align	4


	//----- nvinfo : EIATTR_CUDA_API_VERSION
	.align		4
        /*0000*/ 	.byte	0x04, 0x37
        /*0002*/ 	.short	(.L_19 - .L_18)
.L_18:
        /*0004*/ 	.word	0x00000082


	//----- nvinfo : EIATTR_KPARAM_INFO
	.align		4
.L_19:
        /*0008*/ 	.byte	0x04, 0x17
        /*000a*/ 	.short	(.L_21 - .L_20)
.L_20:
        /*000c*/ 	.word	0x00000000
        /*0010*/ 	.short	0x0003
        /*0012*/ 	.short	0x0014
        /*0014*/ 	.byte	0x00, 0xf0, 0x11, 0x00


	//----- nvinfo : EIATTR_KPARAM_INFO
	.align		4
.L_21:
        /*0018*/ 	.byte	0x04, 0x17
        /*001a*/ 	.short	(.L_23 - .L_22)
.L_22:
        /*001c*/ 	.word	0x00000000
        /*0020*/ 	.short	0x0002
        /*0022*/ 	.short	0x0010
        /*0024*/ 	.byte	0x00, 0xf0, 0x11, 0x00


	//----- nvinfo : EIATTR_KPARAM_INFO
	.align		4
.L_23:
        /*0028*/ 	.byte	0x04, 0x17
        /*002a*/ 	.short	(.L_25 - .L_24)
.L_24:
        /*002c*/ 	.word	0x00000000
        /*0030*/ 	.short	0x0001
        /*0032*/ 	.short	0x0008
        /*0034*/ 	.byte	0x00, 0xf5, 0x21, 0x00


	//----- nvinfo : EIATTR_KPARAM_INFO
	.align		4
.L_25:
        /*0038*/ 	.byte	0x04, 0x17
        /*003a*/ 	.short	(.L_27 - .L_26)
.L_26:
        /*003c*/ 	.word	0x00000000
        /*0040*/ 	.short	0x0000
        /*0042*/ 	.short	0x0000
        /*0044*/ 	.byte	0x00, 0xf5, 0x21, 0x00


	//----- nvinfo : EIATTR_SPARSE_MMA_MASK
	.align		4
.L_27:
        /*0048*/ 	.byte	0x03, 0x50
        /*004a*/ 	.short	0x0000


	//----- nvinfo : EIATTR_MAXREG_COUNT
	.align		4
        /*004c*/ 	.byte	0x03, 0x1b
        /*004e*/ 	.short	0x00ff


	//----- nvinfo : EIATTR_MERCURY_ISA_VERSION
	.align		4
        /*0050*/ 	.byte	0x03, 0x5f
        /*0052*/ 	.short	0x0101


	//----- nvinfo : EIATTR_VRC_CTA_INIT_COUNT
	.align		4
        /*0054*/ 	.byte	0x02, 0x4a
	.zero		1
	.zero		1


	//----- nvinfo : EIATTR_EXIT_INSTR_OFFSETS
	.align		4
        /*0058*/ 	.byte	0x04, 0x1c
        /*005a*/ 	.short	(.L_29 - .L_28)


	//   ....[0]....
.L_28:
        /*005c*/ 	.word	0x00000810


	//----- nvinfo : EIATTR_CBANK_PARAM_SIZE
	.align		4
.L_29:
        /*0060*/ 	.byte	0x03, 0x19
        /*0062*/ 	.short	0x0018


	//----- nvinfo : EIATTR_PARAM_CBANK
	.align		4
        /*0064*/ 	.byte	0x04, 0x0a
        /*0066*/ 	.short	(.L_31 - .L_30)
	.align		4
.L_30:
        /*0068*/ 	.word	index@(.nv.constant0._Z7sumColsPiS_ii)
        /*006c*/ 	.short	0x0380
        /*006e*/ 	.short	0x0018


	//----- nvinfo : EIATTR_SW_WAR
	.align		4
.L_31:
        /*0070*/ 	.byte	0x04, 0x36
        /*0072*/ 	.short	(.L_33 - .L_32)
.L_32:
        /*0074*/ 	.word	0x00000008
.L_33:


//--------------------- .nv.info._Z16propagateCarriesPii --------------------------
	.section	.nv.info._Z16propagateCarriesPii,"",@"SHT_CUDA_INFO"
	.sectionflags	@""
	.align	4


	//----- nvinfo : EIATTR_CUDA_API_VERSION
	.align		4
        /*0000*/ 	.byte	0x04, 0x37
        /*0002*/ 	.short	(.L_35 - .L_34)
.L_34:
        /*0004*/ 	.word	0x00000082


	//----- nvinfo : EIATTR_KPARAM_INFO
	.align		4
.L_35:
        /*0008*/ 	.byte	0x04, 0x17
        /*000a*/ 	.short	(.L_37 - .L_36)
.L_36:
        /*000c*/ 	.word	0x00000000
        /*0010*/ 	.short	0x0001
        /*0012*/ 	.short	0x0008
        /*0014*/ 	.byte	0x00, 0xf0, 0x11, 0x00


	//----- nvinfo : EIATTR_KPARAM_INFO
	.align		4
.L_37:
        /*0018*/ 	.byte	0x04, 0x17
        /*001a*/ 	.short	(.L_39 - .L_38)
.L_38:
        /*001c*/ 	.word	0x00000000
        /*0020*/ 	.short	0x0000
        /*0022*/ 	.short	0x0000
        /*0024*/ 	.byte	0x00, 0xf5, 0x21, 0x00


	//----- nvinfo : EIATTR_SPARSE_MMA_MASK
	.align		4
.L_39:
        /*0028*/ 	.byte	0x03, 0x50
        /*002a*/ 	.short	0x0000


	//----- nvinfo : EIATTR_MAXREG_COUNT
	.align		4
        /*002c*/ 	.byte	0x03, 0x1b
        /*002e*/ 	.short	0x00ff


	//----- nvinfo : EIATTR_MERCURY_ISA_VERSION
	.align		4
        /*0030*/ 	.byte	0x03, 0x5f
        /*0032*/ 	.short	0x0101


	//----- nvinfo : EIATTR_VRC_CTA_INIT_COUNT
	.align		4
        /*0034*/ 	.byte	0x02, 0x4a
	.zero		1
	.zero		1


	//----- nvinfo : EIATTR_EXIT_INSTR_OFFSETS
	.align		4
        /*0038*/ 	.byte	0x04, 0x1c
        /*003a*/ 	.short	(.L_41 - .L_40)


	//   ....[0]....
.L_40:
        /*003c*/ 	.word	0x00000060


	//   ....[1]....
        /*0040*/ 	.word	0x000005f0


	//   ....[2]....
        /*0044*/ 	.word	0x00000870


	//   ....[3]....
        /*0048*/ 	.word	0x00000a10


	//   ....[4]....
        /*004c*/ 	.word	0x00000af0


	//----- nvinfo : EIATTR_CBANK_PARAM_SIZE
	.align		4
.L_41:
        /*0050*/ 	.byte	0x03, 0x19
        /*0052*/ 	.short	0x000c


	//----- nvinfo : EIATTR_PARAM_CBANK
	.align		4
        /*0054*/ 	.byte	0x04, 0x0a
        /*0056*/ 	.short	(.L_43 - .L_42)
	.align		4
.L_42:
        /*0058*/ 	.word	index@(.nv.constant0._Z16propagateCarriesPii)
        /*005c*/ 	.short	0x0380
        /*005e*/ 	.short	0x000c


	//----- nvinfo : EIATTR_SW_WAR
	.align		4
.L_43:
        /*0060*/ 	.byte	0x04, 0x36
        /*0062*/ 	.short	(.L_45 - .L_44)
.L_44:
        /*0064*/ 	.word	0x00000008
.L_45:


//--------------------- .nv.info._Z14multiplyDigitsPcS_Piii --------------------------
	.section	.nv.info._Z14multiplyDigitsPcS_Piii,"",@"SHT_CUDA_INFO"
	.sectionflags	@""
	.align	4


	//----- nvinfo : EIATTR_CUDA_API_VERSION
	.align		4
        /*0000*/ 	.byte	0x04, 0x37
        /*0002*/ 	.short	(.L_47 - .L_46)
.L_46:
        /*0004*/ 	.word	0x00000082


	//----- nvinfo : EIATTR_KPARAM_INFO
	.align		4
.L_47:
        /*0008*/ 	.byte	0x04, 0x17
        /*000a*/ 	.short	(.L_49 - .L_48)
.L_48:
        /*000c*/ 	.word	0x00000000
        /*0010*/ 	.short	0x0004
        /*0012*/ 	.short	0x001c
        /*0014*/ 	.byte	0x00, 0xf0, 0x11, 0x00


	//----- nvinfo : EIATTR_KPARAM_INFO
	.align		4
.L_49:
        /*0018*/ 	.byte	0x04, 0x17
        /*001a*/ 	.short	(.L_51 - .L_50)
.L_50:
        /*001c*/ 	.word	0x00000000
        /*0020*/ 	.short	0x0003
        /*0022*/ 	.short	0x0018
        /*0024*/ 	.byte	0x00, 0xf0, 0x11, 0x00


	//----- nvinfo : EIATTR_KPARAM_INFO
	.align		4
.L_51:
        /*0028*/ 	.byte	0x04, 0x17
        /*002a*/ 	.short	(.L_53 - .L_52)
.L_52:
        /*002c*/ 	.word	0x00000000
        /*0030*/ 	.short	0x0002
        /*0032*/ 	.short	0x0010
        /*0034*/ 	.byte	0x00, 0xf5, 0x21, 0x00


	//----- nvinfo : EIATTR_KPARAM_INFO
	.align		4
.L_53:
        /*0038*/ 	.byte	0x04, 0x17
        /*003a*/ 	.short	(.L_55 - .L_54)
.L_54:
        /*003c*/ 	.word	0x00000000
        /*0040*/ 	.short	0x0001
        /*0042*/ 	.short	0x0008
        /*0044*/ 	.byte	0x00, 0xf5, 0x21, 0x00


	//----- nvinfo : EIATTR_KPARAM_INFO
	.align		4
.L_55:
        /*0048*/ 	.byte	0x04, 0x17
        /*004a*/ 	.short	(.L_57 - .L_56)
.L_56:
        /*004c*/ 	.word	0x00000000
        /*0050*/ 	.short	0x0000
        /*0052*/ 	.short	0x0000
        /*0054*/ 	.byte	0x00, 0xf5, 0x21, 0x00


	//----- nvinfo : EIATTR_SPARSE_MMA_MASK
	.align		4
.L_57:
        /*0058*/ 	.byte	0x03, 0x50
        /*005a*/ 	.short	0x0000


	//----- nvinfo : EIATTR_MAXREG_COUNT
	.align		4
        /*005c*/ 	.byte	0x03, 0x1b
        /*005e*/ 	.short	0x00ff


	//----- nvinfo : EIATTR_MERCURY_ISA_VERSION
	.align		4
        /*0060*/ 	.byte	0x03, 0x5f
        /*0062*/ 	.short	0x0101


	//----- nvinfo : EIATTR_VRC_CTA_INIT_COUNT
	.align		4
        /*0064*/ 	.byte	0x02, 0x4a
	.zero		1
	.zero		1


	//----- nvinfo : EIATTR_EXIT_INSTR_OFFSETS
	.align		4
        /*0068*/ 	.byte	0x04, 0x1c
        /*006a*/ 	.short	(.L_59 - .L_58)


	//   ....[0]....
.L_58:
        /*006c*/ 	.word	0x000001c0


	//----- nvinfo : EIATTR_CBANK_PARAM_SIZE
	.align		4
.L_59:
        /*0070*/ 	.byte	0x03, 0x19
        /*0072*/ 	.short	0x0020


	//----- nvinfo : EIATTR_PARAM_CBANK
	.align		4
        /*0074*/ 	.byte	0x04, 0x0a
        /*0076*/ 	.short	(.L_61 - .L_60)
	.align		4
.L_60:
        /*0078*/ 	.word	index@(.nv.constant0._Z14multiplyDigitsPcS_Piii)
        /*007c*/ 	.short	0x0380
        /*007e*/ 	.short	0x0020


	//----- nvinfo : EIATTR_SW_WAR
	.align		4
.L_61:
        /*0080*/ 	.byte	0x04, 0x36
        /*0082*/ 	.short	(.L_63 - .L_62)
.L_62:
        /*0084*/ 	.word	0x00000008
.L_63:


//--------------------- .nv.callgraph             --------------------------
	.section	.nv.callgraph,"",@"SHT_CUDA_CALLGRAPH"
	.align	4
	.sectionentsize	8
	.align		4
        /*0000*/ 	.word	0x00000000
	.align		4
        /*0004*/ 	.word	0xffffffff
	.align		4
        /*0008*/ 	.word	0x00000000
	.align		4
        /*000c*/ 	.word	0xfffffffe
	.align		4
        /*0010*/ 	.word	0x00000000
	.align		4
        /*0014*/ 	.word	0xfffffffd
	.align		4
        /*0018*/ 	.word	0x00000000
	.align		4
        /*001c*/ 	.word	0xfffffffc


//--------------------- .text._Z7sumColsPiS_ii    --------------------------
	.section	.text._Z7sumColsPiS_ii,"ax",@progbits
	.align	128
        .global         _Z7sumColsPiS_ii
        .type           _Z7sumColsPiS_ii,@function
        .size           _Z7sumColsPiS_ii,(.L_x_13 - _Z7sumColsPiS_ii)
        .other          _Z7sumColsPiS_ii,@"STO_CUDA_ENTRY STV_DEFAULT"
_Z7sumColsPiS_ii:
.text._Z7sumColsPiS_ii:
[----:B------:R-:W-:Y:S01]  /*0000*/  LDC R1, c[0x0][0x37c] ;  /* 0x0000df00ff017b82 */ /* 0x000fe20000000800 */
[----:B------:R-:W0:Y:S01]  /*0010*/  S2R R0, SR_CTAID.X ;  /* 0x0000000000007919 */ /* 0x000e220000002500 */
[----:B------:R-:W1:Y:S01]  /*0020*/  LDCU UR5, c[0x0][0x390] ;  /* 0x00007200ff0577ac */ /* 0x000e620008000800 */
[----:B------:R-:W-:Y:S01]  /*0030*/  HFMA2 R25, -RZ, RZ, 0, 0 ;  /* 0x00000000ff197431 */ /* 0x000fe200000001ff */
[----:B------:R-:W0:Y:S01]  /*0040*/  S2R R3, SR_TID.X ;  /* 0x0000000000037919 */ /* 0x000e220000002100 */
[----:B------:R-:W0:Y:S01]  /*0050*/  LDCU UR4, c[0x0][0x360] ;  /* 0x00006c00ff0477ac */ /* 0x000e220008000800 */
[----:B------:R-:W2:Y:S01]  /*0060*/  LDCU.64 UR8, c[0x0][0x358] ;  /* 0x00006b00ff0877ac */ /* 0x000ea20008000a00 */
[----:B-1----:R-:W-:Y:S01]  /*0070*/  UISETP.GE.AND UP0, UPT, UR5, 0x1, UPT ;  /* 0x000000010500788c */ /* 0x002fe2000bf06270 */
[----:B0-----:R-:W-:-:S08]  /*0080*/  IMAD R0, R0, UR4, R3 ;  /* 0x0000000400007c24 */ /* 0x001fd0000f8e0203 */
[----:B--2---:R-:W-:Y:S05]  /*0090*/  BRA.U !UP0, `(.L_x_0) ;  /* 0x0000000508d07547 */ /* 0x004fea000b800000 */
[----:B------:R-:W-:Y:S01]  /*00a0*/  UISETP.GE.U32.AND UP1, UPT, UR5, 0x10, UPT ;  /* 0x000000100500788c */ /* 0x000fe2000bf26070 */
[----:B------:R-:W-:Y:S01]  /*00b0*/  MOV R25, RZ ;  /* 0x000000ff00197202 */ /* 0x000fe20000000f00 */
[----:B------:R-:W-:Y:S01]  /*00c0*/  ULOP3.LUT UR6, UR5, 0xf, URZ, 0xc0, !UPT ;  /* 0x0000000f05067892 */ /* 0x000fe2000f8ec0ff */
[----:B------:R-:W-:-:S03]  /*00d0*/  UMOV UR4, URZ ;  /* 0x000000ff00047c82 */ /* 0x000fc60008000000 */
[----:B------:R-:W-:-:S03]  /*00e0*/  UISETP.NE.AND UP0, UPT, UR6, URZ, UPT ;  /* 0x000000ff0600728c */ /* 0x000fc6000bf05270 */
[----:B------:R-:W-:Y:S08]  /*00f0*/  BRA.U !UP1, `(.L_x_1) ;  /* 0x0000000109c87547 */ /* 0x000ff0000b800000 */
[----:B------:R-:W-:Y:S01]  /*0100*/  ULOP3.LUT UR4, UR5, 0x7ffffff0, URZ, 0xc0, !UPT ;  /* 0x7ffffff005047892 */ /* 0x000fe2000f8ec0ff */
[----:B------:R-:W-:Y:S02]  /*0110*/  MOV R25, RZ ;  /* 0x000000ff00197202 */ /* 0x000fe40000000f00 */
[----:B------:R-:W-:Y:S01]  /*0120*/  MOV R24, R0 ;  /* 0x0000000000187202 */ /* 0x000fe20000000f00 */
[----:B------:R-:W-:-:S12]  /*0130*/  UIADD3 UR7, UPT, UPT, -UR4, URZ, URZ ;  /* 0x000000ff04077290 */ /* 0x000fd8000fffe1ff */
.L_x_2:
[----:B------:R-:W0:Y:S08]  /*0140*/  LDC.64 R16, c[0x0][0x380] ;  /* 0x0000e000ff107b82 */ /* 0x000e300000000a00 */
[----:B------:R-:W1:Y:S01]  /*0150*/  LDC R27, c[0x0][0x394] ;  /* 0x0000e500ff1b7b82 */ /* 0x000e620000000800 */
[----:B0-----:R-:W-:-:S05]  /*0160*/  IMAD.WIDE R16, R24, 0x4, R16 ;  /* 0x0000000418107825 */ /* 0x001fca00078e0210 */
[----:B------:R0:W2:Y:S01]  /*0170*/  LDG.E R26, desc[UR8][R16.64] ;  /* 0x00000008101a7981 */ /* 0x0000a2000c1e1900 */
[----:B-1----:R-:W-:-:S04]  /*0180*/  IMAD.WIDE R18, R27, 0x4, R16 ;  /* 0x000000041b127825 */ /* 0x002fc800078e0210 */
[C---:B------:R-:W-:Y:S02]  /*0190*/  IMAD.WIDE R20, R27.reuse, 0x4, R18 ;  /* 0x000000041b147825 */ /* 0x040fe400078e0212 */
[----:B------:R-:W2:Y:S02]  /*01a0*/  LDG.E R18, desc[UR8][R18.64] ;  /* 0x0000000812127981 */ /* 0x000ea4000c1e1900 */
[C---:B------:R-:W-:Y:S02]  /*01b0*/  IMAD.WIDE R2, R27.reuse, 0x4, R20 ;  /* 0x000000041b027825 */ /* 0x040fe400078e0214 */
[----:B------:R-:W3:Y:S02]  /*01c0*/  LDG.E R20, desc[UR8][R20.64] ;  /* 0x0000000814147981 */ /* 0x000ee4000c1e1900 */
[C---:B------:R-:W-:Y:S02]  /*01d0*/  IMAD.WIDE R4, R27.reuse, 0x4, R2 ;  /* 0x000000041b047825 */ /* 0x040fe400078e0202 */
[----:B------:R1:W3:Y:S02]  /*01e0*/  LDG.E R19, desc[UR8][R2.64] ;  /* 0x0000000802137981 */ /* 0x0002e4000c1e1900 */
[----:B------:R-:W-:-:S02]  /*01f0*/  IMAD.WIDE R6, R27, 0x4, R4 ;  /* 0x000000041b067825 */ /* 0x000fc400078e0204 */
[----:B------:R-:W4:Y:S02]  /*0200*/  LDG.E R4, desc[UR8][R4.64] ;  /* 0x0000000804047981 */ /* 0x000f24000c1e1900 */
[----:B------:R-:W-:-:S04]  /*0210*/  IMAD.WIDE R8, R27, 0x4, R6 ;  /* 0x000000041b087825 */ /* 0x000fc800078e0206 */
[C---:B------:R-:W-:Y:S01]  /*0220*/  IMAD.WIDE R10, R27.reuse, 0x4, R8 ;  /* 0x000000041b0a7825 */ /* 0x040fe200078e0208 */
[----:B------:R5:W4:Y:S04]  /*0230*/  LDG.E R5, desc[UR8][R6.64] ;  /* 0x0000000806057981 */ /* 0x000b28000c1e1900 */
[----:B------:R-:W4:Y:S01]  /*0240*/  LDG.E R8, desc[UR8][R8.64] ;  /* 0x0000000808087981 */ /* 0x000f22000c1e1900 */
[----:B------:R-:W-:-:S03]  /*0250*/  IMAD.WIDE R12, R27, 0x4, R10 ;  /* 0x000000041b0c7825 */ /* 0x000fc600078e020a */
[----:B------:R-:W4:Y:S01]  /*0260*/  LDG.E R11, desc[UR8][R10.64] ;  /* 0x000000080a0b7981 */ /* 0x000f22000c1e1900 */
[----:B------:R-:W-:-:S03]  /*0270*/  IMAD.WIDE R14, R27, 0x4, R12 ;  /* 0x000000041b0e7825 */ /* 0x000fc600078e020c */
[----:B------:R-:W4:Y:S01]  /*0280*/  LDG.E R12, desc[UR8][R12.64] ;  /* 0x000000080c0c7981 */ /* 0x000f22000c1e1900 */
[----:B0-----:R-:W-:-:S03]  /*0290*/  IMAD.WIDE R16, R27, 0x4, R14 ;  /* 0x000000041b107825 */ /* 0x001fc600078e020e */
[----:B------:R-:W4:Y:S01]  /*02a0*/  LDG.E R15, desc[UR8][R14.64] ;  /* 0x000000080e0f7981 */ /* 0x000f22000c1e1900 */
[----:B------:R-:W-:-:S03]  /*02b0*/  IMAD.WIDE R22, R27, 0x4, R16 ;  /* 0x000000041b167825 */ /* 0x000fc600078e0210 */
[----:B------:R-:W4:Y:S01]  /*02c0*/  LDG.E R16, desc[UR8][R16.64] ;  /* 0x0000000810107981 */ /* 0x000f22000c1e1900 */
[----:B------:R-:W-:-:S03]  /*02d0*/  IMAD.WIDE R28, R27, 0x4, R22 ;  /* 0x000000041b1c7825 */ /* 0x000fc600078e0216 */
[----:B------:R-:W4:Y:S01]  /*02e0*/  LDG.E R23, desc[UR8][R22.64] ;  /* 0x0000000816177981 */ /* 0x000f22000c1e1900 */
[----:B-1----:R-:W-:-:S03]  /*02f0*/  IMAD.WIDE R2, R27, 0x4, R28 ;  /* 0x000000041b027825 */ /* 0x002fc600078e021c */
[----:B------:R-:W4:Y:S01]  /*0300*/  LDG.E R28, desc[UR8][R28.64] ;  /* 0x000000081c1c7981 */ /* 0x000f22000c1e1900 */
[----:B-----5:R-:W-:-:S03]  /*0310*/  IMAD.WIDE R6, R27, 0x4, R2 ;  /* 0x000000041b067825 */ /* 0x020fc600078e0202 */
[----:B------:R0:W5:Y:S02]  /*0320*/  LDG.E R21, desc[UR8][R2.64] ;  /* 0x0000000802157981 */ /* 0x000164000c1e1900 */
[----:B0-----:R-:W-:Y:S02]  /*0330*/  IMAD.WIDE R2, R27, 0x4, R6 ;  /* 0x000000041b027825 */ /* 0x001fe400078e0206 */
[----:B------:R-:W5:Y:S04]  /*0340*/  LDG.E R7, desc[UR8][R6.64] ;  /* 0x0000000806077981 */ /* 0x000f68000c1e1900 */
[----:B------:R-:W5:Y:S01]  /*0350*/  LDG.E R9, desc[UR8][R2.64] ;  /* 0x0000000802097981 */ /* 0x000f62000c1e1900 */
[----:B------:R-:W-:-:S04]  /*0360*/  UIADD3 UR7, UPT, UPT, UR7, 0x10, URZ ;  /* 0x0000001007077890 */ /* 0x000fc8000fffe0ff */
[----:B------:R-:W-:Y:S01]  /*0370*/  UISETP.NE.AND UP1, UPT, UR7, URZ, UPT ;  /* 0x000000ff0700728c */ /* 0x000fe2000bf25270 */
[----:B------:R-:W-:Y:S02]  /*0380*/  LEA R24, R27, R24, 0x4 ;  /* 0x000000181b187211 */ /* 0x000fe400078e20ff */
[----:B--2---:R-:W-:-:S04]  /*0390*/  IADD3 R18, PT, PT, R18, R26, R25 ;  /* 0x0000001a12127210 */ /* 0x004fc80007ffe019 */
[----:B---3--:R-:W-:-:S04]  /*03a0*/  IADD3 R18, PT, PT, R19, R20, R18 ;  /* 0x0000001413127210 */ /* 0x008fc80007ffe012 */
[----:B----4-:R-:W-:-:S04]  /*03b0*/  IADD3 R4, PT, PT, R5, R4, R18 ;  /* 0x0000000405047210 */ /* 0x010fc80007ffe012 */
[----:B------:R-:W-:-:S04]  /*03c0*/  IADD3 R4, PT, PT, R11, R8, R4 ;  /* 0x000000080b047210 */ /* 0x000fc80007ffe004 */
[----:B------:R-:W-:-:S04]  /*03d0*/  IADD3 R4, PT, PT, R15, R12, R4 ;  /* 0x0000000c0f047210 */ /* 0x000fc80007ffe004 */
[----:B------:R-:W-:-:S04]  /*03e0*/  IADD3 R4, PT, PT, R23, R16, R4 ;  /* 0x0000001017047210 */ /* 0x000fc80007ffe004 */
[----:B-----5:R-:W-:-:S04]  /*03f0*/  IADD3 R4, PT, PT, R21, R28, R4 ;  /* 0x0000001c15047210 */ /* 0x020fc80007ffe004 */
[----:B------:R-:W-:Y:S01]  /*0400*/  IADD3 R25, PT, PT, R9, R7, R4 ;  /* 0x0000000709197210 */ /* 0x000fe20007ffe004 */
[----:B------:R-:W-:Y:S06]  /*0410*/  BRA.U UP1, `(.L_x_2) ;  /* 0xfffffffd01487547 */ /* 0x000fec000b83ffff */
.L_x_1:
[----:B------:R-:W-:Y:S05]  /*0420*/  BRA.U !UP0, `(.L_x_0) ;  /* 0x0000000108ec7547 */ /* 0x000fea000b800000 */
[----:B------:R-:W-:Y:S02]  /*0430*/  UISETP.GE.U32.AND UP0, UPT, UR6, 0x8, UPT ;  /* 0x000000080600788c */ /* 0x000fe4000bf06070 */
[----:B------:R-:W-:-:S04]  /*0440*/  ULOP3.LUT UR7, UR5, 0x7, URZ, 0xc0, !UPT ;  /* 0x0000000705077892 */ /* 0x000fc8000f8ec0ff */
[----:B------:R-:W-:-:S03]  /*0450*/  UISETP.NE.AND UP1, UPT, UR7, URZ, UPT ;  /* 0x000000ff0700728c */ /* 0x000fc6000bf25270 */
[----:B------:R-:W-:Y:S08]  /*0460*/  BRA.U !UP0, `(.L_x_3) ;  /* 0x0000000108607547 */ /* 0x000ff0000b800000 */
[----:B------:R-:W0:Y:S08]  /*0470*/  LDC R17, c[0x0][0x394] ;  /* 0x0000e500ff117b82 */ /* 0x000e300000000800 */
[----:B------:R-:W1:Y:S01]  /*0480*/  LDC.64 R6, c[0x0][0x380] ;  /* 0x0000e000ff067b82 */ /* 0x000e620000000a00 */
[----:B0-----:R-:W-:-:S04]  /*0490*/  IMAD R3, R17, UR4, R0 ;  /* 0x0000000411037c24 */ /* 0x001fc8000f8e0200 */
[----:B-1----:R-:W-:-:S04]  /*04a0*/  IMAD.WIDE R6, R3, 0x4, R6 ;  /* 0x0000000403067825 */ /* 0x002fc800078e0206 */
[C---:B------:R-:W-:Y:S02]  /*04b0*/  IMAD.WIDE R8, R17.reuse, 0x4, R6 ;  /* 0x0000000411087825 */ /* 0x040fe400078e0206 */
[----:B------:R-:W2:Y:S02]  /*04c0*/  LDG.E R6, desc[UR8][R6.64] ;  /* 0x0000000806067981 */ /* 0x000ea4000c1e1900 */
[C---:B------:R-:W-:Y:S02]  /*04d0*/  IMAD.WIDE R10, R17.reuse, 0x4, R8 ;  /* 0x00000004110a7825 */ /* 0x040fe400078e0208 */
[----:B------:R-:W2:Y:S02]  /*04e0*/  LDG.E R8, desc[UR8][R8.64] ;  /* 0x0000000808087981 */ /* 0x000ea4000c1e1900 */
[C---:B------:R-:W-:Y:S02]  /*04f0*/  IMAD.WIDE R12, R17.reuse, 0x4, R10 ;  /* 0x00000004110c7825 */ /* 0x040fe400078e020a */
[----:B------:R-:W3:Y:S02]  /*0500*/  LDG.E R10, desc[UR8][R10.64] ;  /* 0x000000080a0a7981 */ /* 0x000ee4000c1e1900 */
[----:B------:R-:W-:-:S02]  /*0510*/  IMAD.WIDE R14, R17, 0x4, R12 ;  /* 0x00000004110e7825 */ /* 0x000fc400078e020c */
[----:B------:R-:W3:Y:S02]  /*0520*/  LDG.E R12, desc[UR8][R12.64] ;  /* 0x000000080c0c7981 */ /* 0x000ee4000c1e1900 */
[C---:B------:R-:W-:Y:S02]  /*0530*/  IMAD.WIDE R2, R17.reuse, 0x4, R14 ;  /* 0x0000000411027825 */ /* 0x040fe400078e020e */
[----:B------:R-:W4:Y:S02]  /*0540*/  LDG.E R14, desc[UR8][R14.64] ;  /* 0x000000080e0e7981 */ /* 0x000f24000c1e1900 */
[C---:B------:R-:W-:Y:S02]  /*0550*/  IMAD.WIDE R4, R17.reuse, 0x4, R2 ;  /* 0x0000000411047825 */ /* 0x040fe400078e0202 */
[----:B------:R-:W4:Y:S02]  /*0560*/  LDG.E R2, desc[UR8][R2.64] ;  /* 0x0000000802027981 */ /* 0x000f24000c1e1900 */
[----:B------:R-:W-:-:S02]  /*0570*/  IMAD.WIDE R16, R17, 0x4, R4 ;  /* 0x0000000411107825 */ /* 0x000fc400078e0204 */
[----:B------:R-:W5:Y:S04]  /*0580*/  LDG.E R4, desc[UR8][R4.64] ;  /* 0x0000000804047981 */ /* 0x000f68000c1e1900 */
[----:B------:R-:W5:Y:S01]  /*0590*/  LDG.E R16, desc[UR8][R16.64] ;  /* 0x0000000810107981 */ /* 0x000f62000c1e1900 */
[----:B------:R-:W-:Y:S01]  /*05a0*/  UIADD3 UR4, UPT, UPT, UR4, 0x8, URZ ;  /* 0x0000000804047890 */ /* 0x000fe2000fffe0ff */
[----:B--2---:R-:W-:-:S04]  /*05b0*/  IADD3 R25, PT, PT, R8, R6, R25 ;  /* 0x0000000608197210 */ /* 0x004fc80007ffe019 */
[----:B---3--:R-:W-:-:S04]  /*05c0*/  IADD3 R25, PT, PT, R12, R10, R25 ;  /* 0x0000000a0c197210 */ /* 0x008fc80007ffe019 */
[----:B----4-:R-:W-:-:S04]  /*05d0*/  IADD3 R25, PT, PT, R2, R14, R25 ;  /* 0x0000000e02197210 */ /* 0x010fc80007ffe019 */
[----:B-----5:R-:W-:-:S07]  /*05e0*/  IADD3 R25, PT, PT, R16, R4, R25 ;  /* 0x0000000410197210 */ /* 0x020fce0007ffe019 */
.L_x_3:
        /* <DEDUP_REMOVED lines=13> */
[----:B------:R-:W-:Y:S02]  /*06c0*/  IMAD.WIDE R8, R9, 0x4, R6 ;  /* 0x0000000409087825 */ /* 0x000fe400078e0206 */
[----:B------:R-:W3:Y:S04]  /*06d0*/  LDG.E R6, desc[UR8][R6.64] ;  /* 0x0000000806067981 */ /* 0x000ee8000c1e1900 */
[----:B------:R-:W3:Y:S01]  /*06e0*/  LDG.E R8, desc[UR8][R8.64] ;  /* 0x0000000808087981 */ /* 0x000ee2000c1e1900 */
[----:B------:R-:W-:Y:S01]  /*06f0*/  UIADD3 UR4, UPT, UPT, UR4, 0x4, URZ ;  /* 0x0000000404047890 */ /* 0x000fe2000fffe0ff */
[----:B--2---:R-:W-:-:S04]  /*0700*/  IADD3 R25, PT, PT, R4, R2, R25 ;  /* 0x0000000204197210 */ /* 0x004fc80007ffe019 */
[----:B---3--:R-:W-:-:S07]  /*0710*/  IADD3 R25, PT, PT, R8, R6, R25 ;  /* 0x0000000608197210 */ /* 0x008fce0007ffe019 */
.L_x_4:
[----:B------:R-:W-:Y:S05]  /*0720*/  BRA.U !UP1, `(.L_x_0) ;  /* 0x00000001092c7547 */ /* 0x000fea000b800000 */
[----:B------:R-:W0:Y:S01]  /*0730*/  LDC R6, c[0x0][0x394] ;  /* 0x0000e500ff067b82 */ /* 0x000e220000000800 */
[----:B------:R-:W-:-:S07]  /*0740*/  UIADD3 UR5, UPT, UPT, -UR5, URZ, URZ ;  /* 0x000000ff05057290 */ /* 0x000fce000fffe1ff */
[----:B------:R-:W1:Y:S01]  /*0750*/  LDC.64 R4, c[0x0][0x380] ;  /* 0x0000e000ff047b82 */ /* 0x000e620000000a00 */
[----:B0-----:R-:W-:-:S07]  /*0760*/  IMAD R7, R6, UR4, R0 ;  /* 0x0000000406077c24 */ /* 0x001fce000f8e0200 */
.L_x_5:
[----:B-1----:R-:W-:-:S06]  /*0770*/  IMAD.WIDE R2, R7, 0x4, R4 ;  /* 0x0000000407027825 */ /* 0x002fcc00078e0204 */
[----:B------:R-:W2:Y:S01]  /*0780*/  LDG.E R2, desc[UR8][R2.64] ;  /* 0x0000000802027981 */ /* 0x000ea2000c1e1900 */
[----:B------:R-:W-:Y:S01]  /*0790*/  UIADD3 UR5, UPT, UPT, UR5, 0x1, URZ ;  /* 0x0000000105057890 */ /* 0x000fe2000fffe0ff */
[----:B------:R-:W-:-:S03]  /*07a0*/  IADD3 R7, PT, PT, R7, R6, RZ ;  /* 0x0000000607077210 */ /* 0x000fc60007ffe0ff */
[----:B------:R-:W-:Y:S01]  /*07b0*/  UISETP.NE.AND UP0, UPT, UR5, URZ, UPT ;  /* 0x000000ff0500728c */ /* 0x000fe2000bf05270 */
[----:B--2---:R-:W-:-:S08]  /*07c0*/  IADD3 R25, PT, PT, R2, R25, RZ ;  /* 0x0000001902197210 */ /* 0x004fd00007ffe0ff */
[----:B------:R-:W-:Y:S05]  /*07d0*/  BRA.U UP0, `(.L_x_5) ;  /* 0xfffffffd00e47547 */ /* 0x000fea000b83ffff */
.L_x_0:
[----:B------:R-:W0:Y:S02]  /*07e0*/  LDC.64 R2, c[0x0][0x388] ;  /* 0x0000e200ff027b82 */ /* 0x000e240000000a00 */
[----:B0-----:R-:W-:-:S05]  /*07f0*/  IMAD.WIDE R2, R0, 0x4, R2 ;  /* 0x0000000400027825 */ /* 0x001fca00078e0202 */
[----:B------:R-:W-:Y:S01]  /*0800*/  STG.E desc[UR8][R2.64], R25 ;  /* 0x0000001902007986 */ /* 0x000fe2000c101908 */
[----:B------:R-:W-:Y:S05]  /*0810*/  EXIT ;  /* 0x000000000000794d */ /* 0x000fea0003800000 */
.L_x_6:
[----:B------:R-:W-:-:S00]  /*0820*/  BRA `(.L_x_6) ;  /* 0xfffffffc00fc7947 */ /* 0x000fc0000383ffff */
[----:B------:R-:W-:-:S00]  /*0830*/  NOP ;  /* 0x0000000000007918 */ /* 0x000fc00000000000 */
        /* <DEDUP_REMOVED lines=12> */
.L_x_13:


//--------------------- .text._Z16propagateCarriesPii --------------------------
	.section	.text._Z16propagateCarriesPii,"ax",@progbits
	.align	128
        .global         _Z16propagateCarriesPii
        .type           _Z16propagateCarriesPii,@function
        .size           _Z16propagateCarriesPii,(.L_x_14 - _Z16propagateCarriesPii)
        .other          _Z16propagateCarriesPii,@"STO_CUDA_ENTRY STV_DEFAULT"
_Z16propagateCarriesPii:
.text._Z16propagateCarriesPii:
[----:B------:R-:W-:Y:S08]  /*0000*/  LDC R1, c[0x0][0x37c] ;  /* 0x0000df00ff017b82 */ /* 0x000ff00000000800 */
[----:B------:R-:W0:Y:S01]  /*0010*/  LDC R6, c[0x0][0x388] ;  /* 0x0000e200ff067b82 */ /* 0x000e220000000800 */
[----:B------:R-:W1:Y:S01]  /*0020*/  S2R R7, SR_CTAID.X ;  /* 0x0000000000077919 */ /* 0x000e620000002500 */
[----:B------:R-:W1:Y:S01]  /*0030*/  LDCU UR4, c[0x0][0x360] ;  /* 0x00006c00ff0477ac */ /* 0x000e620008000800 */
[----:B0-----:R-:W-:Y:S01]  /*0040*/  ISETP.GE.AND P0, PT, R6, 0x1, PT ;  /* 0x000000010600780c */ /* 0x001fe20003f06270 */
[----:B-1----:R-:W-:-:S12]  /*0050*/  IMAD R7, R7, UR4, RZ ;  /* 0x0000000407077c24 */ /* 0x002fd8000f8e02ff */
[----:B------:R-:W-:Y:S05]  /*0060*/  @!P0 EXIT ;  /* 0x000000000000894d */ /* 0x000fea0003800000 */
[----:B------:R-:W0:Y:S01]  /*0070*/  S2R R3, SR_TID.X ;  /* 0x0000000000037919 */ /* 0x000e220000002100 */
[C---:B------:R-:W-:Y:S01]  /*0080*/  ISETP.GE.U32.AND P1, PT, R6.reuse, 0x8, PT ;  /* 0x000000080600780c */ /* 0x040fe20003f26070 */
[----:B------:R-:W1:Y:S01]  /*0090*/  LDCU UR4, c[0x0][0x388] ;  /* 0x00007100ff0477ac */ /* 0x000e620008000800 */
[----:B------:R-:W-:Y:S01]  /*00a0*/  LOP3.LUT R20, R6, 0x7, RZ, 0xc0, !PT ;  /* 0x0000000706147812 */ /* 0x000fe200078ec0ff */
[----:B------:R-:W-:Y:S01]  /*00b0*/  IMAD.MOV.U32 R9, RZ, RZ, RZ ;  /* 0x000000ffff097224 */ /* 0x000fe200078e00ff */
[----:B------:R-:W2:Y:S02]  /*00c0*/  LDCU.64 UR8, c[0x0][0x358] ;  /* 0x00006b00ff0877ac */ /* 0x000ea40008000a00 */
[----:B------:R-:W-:Y:S01]  /*00d0*/  ISETP.NE.AND P0, PT, R20, RZ, PT ;  /* 0x000000ff1400720c */ /* 0x000fe20003f05270 */
[----:B0-----:R-:W-:-:S06]  /*00e0*/  IMAD R0, R3, R6, R7 ;  /* 0x0000000603007224 */ /* 0x001fcc00078e0207 */
[----:B-12---:R-:W-:Y:S06]  /*00f0*/  @!P1 BRA `(.L_x_7) ;  /* 0x00000004003c9947 */ /* 0x006fec0003800000 */
[----:B------:R-:W0:Y:S01]  /*0100*/  LDCU.64 UR6, c[0x0][0x380] ;  /* 0x00007000ff0677ac */ /* 0x000e220008000a00 */
[----:B------:R-:W-:Y:S01]  /*0110*/  IMAD R2, R3, R6, R6 ;  /* 0x0000000603027224 */ /* 0x000fe200078e0206 */
[----:B------:R-:W-:Y:S01]  /*0120*/  LOP3.LUT R8, R6, 0x7ffffff8, RZ, 0xc0, !PT ;  /* 0x7ffffff806087812 */ /* 0x000fe200078ec0ff */
[----:B------:R-:W-:-:S03]  /*0130*/  IMAD.MOV.U32 R9, RZ, RZ, RZ ;  /* 0x000000ffff097224 */ /* 0x000fc600078e00ff */
[----:B------:R-:W-:Y:S01]  /*0140*/  IADD3 R7, PT, PT, R7, -0x1, R2 ;  /* 0xffffffff07077810 */ /* 0x000fe20007ffe002 */
[----:B------:R-:W-:Y:S01]  /*0150*/  IMAD.MOV R8, RZ, RZ, -R8 ;  /* 0x000000ffff087224 */ /* 0x000fe200078e0a08 */
[----:B0-----:R-:W-:Y:S02]  /*0160*/  UIADD3 UR10, UP0, UPT, UR6, -0x20, URZ ;  /* 0xffffffe0060a7890 */ /* 0x001fe4000ff1e0ff */
[----:B------:R-:W-:Y:S02]  /*0170*/  UIADD3 UR5, UP1, UPT, UR6, -0xc, URZ ;  /* 0xfffffff406057890 */ /* 0x000fe4000ff3e0ff */
[----:B------:R-:W-:Y:S02]  /*0180*/  UIADD3.X UR11, UPT, UPT, UR7, -0x1, URZ, UP0, !UPT ;  /* 0xffffffff070b7890 */ /* 0x000fe400087fe4ff */
[----:B------:R-:W-:-:S12]  /*0190*/  UIADD3.X UR6, UPT, UPT, UR7, -0x1, URZ, UP1, !UPT ;  /* 0xffffffff07067890 */ /* 0x000fd80008ffe4ff */
.L_x_8:
[----:B-1----:R-:W-:Y:S02]  /*01a0*/  IMAD.U32 R2, RZ, RZ, UR5 ;  /* 0x00000005ff027e24 */ /* 0x002fe4000f8e00ff */
[----:B------:R-:W-:Y:S02]  /*01b0*/  IMAD.U32 R3, RZ, RZ, UR6 ;  /* 0x00000006ff037e24 */ /* 0x000fe4000f8e00ff */
[----:B------:R-:W-:-:S05]  /*01c0*/  IMAD.WIDE R2, R7, 0x4, R2 ;  /* 0x0000000407027825 */ /* 0x000fca00078e0202 */
[----:B------:R-:W2:Y:S04]  /*01d0*/  LDG.E R12, desc[UR8][R2.64+0xc] ;  /* 0x00000c08020c7981 */ /* 0x000ea8000c1e1900 */
[----:B------:R-:W3:Y:S04]  /*01e0*/  LDG.E R11, desc[UR8][R2.64+0x8] ;  /* 0x00000808020b7981 */ /* 0x000ee8000c1e1900 */
[----:B------:R-:W4:Y:S04]  /*01f0*/  LDG.E R15, desc[UR8][R2.64+0x4] ;  /* 0x00000408020f7981 */ /* 0x000f28000c1e1900 */
[----:B------:R-:W5:Y:S04]  /*0200*/  LDG.E R17, desc[UR8][R2.64] ;  /* 0x0000000802117981 */ /* 0x000f68000c1e1900 */
[----:B------:R-:W5:Y:S04]  /*0210*/  LDG.E R13, desc[UR8][R2.64+-0x4] ;  /* 0xfffffc08020d7981 */ /* 0x000f68000c1e1900 */
[----:B------:R-:W5:Y:S04]  /*0220*/  LDG.E R10, desc[UR8][R2.64+-0x8] ;  /* 0xfffff808020a7981 */ /* 0x000f68000c1e1900 */
[----:B------:R-:W5:Y:S01]  /*0230*/  LDG.E R4, desc[UR8][R2.64+-0xc] ;  /* 0xfffff40802047981 */ /* 0x000f62000c1e1900 */
[----:B------:R-:W-:-:S02]  /*0240*/  USHF.R.S32.HI UR7, URZ, 0x1f, UR4 ;  /* 0x0000001fff077899 */ /* 0x000fc40008011404 */
[----:B------:R-:W-:-:S04]  /*0250*/  IADD3 R24, P1, PT, R0, UR4, RZ ;  /* 0x0000000400187c10 */ /* 0x000fc8000ff3e0ff */
[----:B------:R-:W-:Y:S01]  /*0260*/  LEA.HI.X.SX32 R27, R0, UR7, 0x1, P1 ;  /* 0x00000007001b7c11 */ /* 0x000fe200088f0eff */
[----:B--2---:R-:W-:-:S04]  /*0270*/  IMAD.IADD R9, R12, 0x1, R9 ;  /* 0x000000010c097824 */ /* 0x004fc800078e0209 */
[----:B------:R-:W-:-:S05]  /*0280*/  IMAD.HI R12, R9, 0x66666667, RZ ;  /* 0x66666667090c7827 */ /* 0x000fca00078e02ff */
[----:B------:R-:W-:-:S04]  /*0290*/  SHF.R.U32.HI R5, RZ, 0x1f, R12 ;  /* 0x0000001fff057819 */ /* 0x000fc8000001160c */
[----:B------:R-:W-:-:S05]  /*02a0*/  LEA.HI.SX32 R12, R12, R5, 0x1e ;  /* 0x000000050c0c7211 */ /* 0x000fca00078ff2ff */
[C---:B---3--:R-:W-:Y:S02]  /*02b0*/  IMAD.IADD R5, R12.reuse, 0x1, R11 ;  /* 0x000000010c057824 */ /* 0x048fe400078e020b */
[----:B------:R-:W-:Y:S02]  /*02c0*/  IMAD R9, R12, -0xa, R9 ;  /* 0xfffffff60c097824 */ /* 0x000fe400078e0209 */
[----:B------:R-:W-:-:S03]  /*02d0*/  IMAD.HI R14, R5, 0x66666667, RZ ;  /* 0x66666667050e7827 */ /* 0x000fc600078e02ff */
[----:B------:R0:W-:Y:S02]  /*02e0*/  STG.E desc[UR8][R2.64+0xc], R9 ;  /* 0x00000c0902007986 */ /* 0x0001e4000c101908 */
[----:B------:R-:W-:-:S04]  /*02f0*/  SHF.R.U32.HI R11, RZ, 0x1f, R14 ;  /* 0x0000001fff0b7819 */ /* 0x000fc8000001160e */
[----:B------:R-:W-:-:S05]  /*0300*/  LEA.HI.SX32 R14, R14, R11, 0x1e ;  /* 0x0000000b0e0e7211 */ /* 0x000fca00078ff2ff */
[C---:B----4-:R-:W-:Y:S02]  /*0310*/  IMAD.IADD R11, R14.reuse, 0x1, R15 ;  /* 0x000000010e0b7824 */ /* 0x050fe400078e020f */
[----:B------:R-:W-:Y:S02]  /*0320*/  IMAD R23, R14, -0xa, R5 ;  /* 0xfffffff60e177824 */ /* 0x000fe400078e0205 */
[----:B------:R-:W-:-:S03]  /*0330*/  IMAD.HI R16, R11, 0x66666667, RZ ;  /* 0x666666670b107827 */ /* 0x000fc600078e02ff */
[----:B------:R1:W-:Y:S02]  /*0340*/  STG.E desc[UR8][R2.64+0x8], R23 ;  /* 0x0000081702007986 */ /* 0x0003e4000c101908 */
[----:B------:R-:W-:-:S04]  /*0350*/  SHF.R.U32.HI R15, RZ, 0x1f, R16 ;  /* 0x0000001fff0f7819 */ /* 0x000fc80000011610 */
[----:B------:R-:W-:-:S05]  /*0360*/  LEA.HI.SX32 R16, R16, R15, 0x1e ;  /* 0x0000000f10107211 */ /* 0x000fca00078ff2ff */
[C---:B-----5:R-:W-:Y:S02]  /*0370*/  IMAD.IADD R15, R16.reuse, 0x1, R17 ;  /* 0x00000001100f7824 */ /* 0x060fe400078e0211 */
[----:B------:R-:W-:Y:S02]  /*0380*/  IMAD R11, R16, -0xa, R11 ;  /* 0xfffffff6100b7824 */ /* 0x000fe400078e020b */
[----:B------:R-:W-:-:S03]  /*0390*/  IMAD.HI R18, R15, 0x66666667, RZ ;  /* 0x666666670f127827 */ /* 0x000fc600078e02ff */
[----:B------:R1:W-:Y:S02]  /*03a0*/  STG.E desc[UR8][R2.64+0x4], R11 ;  /* 0x0000040b02007986 */ /* 0x0003e4000c101908 */
[----:B------:R-:W-:-:S04]  /*03b0*/  SHF.R.U32.HI R17, RZ, 0x1f, R18 ;  /* 0x0000001fff117819 */ /* 0x000fc80000011612 */
[----:B------:R-:W-:-:S05]  /*03c0*/  LEA.HI.SX32 R18, R18, R17, 0x1e ;  /* 0x0000001112127211 */ /* 0x000fca00078ff2ff */
[C---:B------:R-:W-:Y:S02]  /*03d0*/  IMAD.IADD R13, R18.reuse, 0x1, R13 ;  /* 0x00000001120d7824 */ /* 0x040fe400078e020d */
        /* <DEDUP_REMOVED lines=11> */
[C---:B------:R-:W-:Y:S01]  /*0490*/  IMAD.IADD R19, R21.reuse, 0x1, R4 ;  /* 0x0000000115137824 */ /* 0x040fe200078e0204 */
[C---:B------:R-:W-:Y:S01]  /*04a0*/  LEA R4, P1, R24.reuse, UR10, 0x2 ;  /* 0x0000000a18047c11 */ /* 0x040fe2000f8210ff */
[----:B------:R-:W-:Y:S02]  /*04b0*/  IMAD R21, R21, -0xa, R10 ;  /* 0xfffffff615157824 */ /* 0x000fe400078e020a */
[----:B------:R-:W-:Y:S01]  /*04c0*/  IMAD.HI R22, R19, 0x66666667, RZ ;  /* 0x6666666713167827 */ /* 0x000fe200078e02ff */
[----:B------:R-:W-:Y:S02]  /*04d0*/  LEA.HI.X R5, R24, UR11, R27, 0x2, P1 ;  /* 0x0000000b18057c11 */ /* 0x000fe400088f141b */
[----:B------:R1:W-:Y:S02]  /*04e0*/  STG.E desc[UR8][R2.64+-0x8], R21 ;  /* 0xfffff81502007986 */ /* 0x0003e4000c101908 */
[----:B------:R-:W-:-:S04]  /*04f0*/  SHF.R.U32.HI R25, RZ, 0x1f, R22 ;  /* 0x0000001fff197819 */ /* 0x000fc80000011616 */
[----:B------:R-:W-:-:S05]  /*0500*/  LEA.HI.SX32 R22, R22, R25, 0x1e ;  /* 0x0000001916167211 */ /* 0x000fca00078ff2ff */
[----:B------:R-:W-:-:S05]  /*0510*/  IMAD R19, R22, -0xa, R19 ;  /* 0xfffffff616137824 */ /* 0x000fca00078e0213 */
[----:B------:R1:W-:Y:S04]  /*0520*/  STG.E desc[UR8][R2.64+-0xc], R19 ;  /* 0xfffff41302007986 */ /* 0x0003e8000c101908 */
[----:B0-----:R-:W2:Y:S01]  /*0530*/  LDG.E R9, desc[UR8][R4.64] ;  /* 0x0000000804097981 */ /* 0x001ea2000c1e1900 */
[----:B------:R-:W-:Y:S01]  /*0540*/  VIADD R8, R8, 0x8 ;  /* 0x0000000808087836 */ /* 0x000fe20000000000 */
[----:B------:R-:W-:Y:S01]  /*0550*/  UIADD3 UR4, UPT, UPT, UR4, -0x8, URZ ;  /* 0xfffffff804047890 */ /* 0x000fe2000fffe0ff */
[----:B------:R-:W-:-:S03]  /*0560*/  VIADD R7, R7, 0xfffffff8 ;  /* 0xfffffff807077836 */ /* 0x000fc60000000000 */
[----:B------:R-:W-:Y:S01]  /*0570*/  ISETP.NE.AND P1, PT, R8, RZ, PT ;  /* 0x000000ff0800720c */ /* 0x000fe20003f25270 */
[----:B--2---:R-:W-:-:S04]  /*0580*/  IMAD.IADD R22, R22, 0x1, R9 ;  /* 0x0000000116167824 */ /* 0x004fc800078e0209 */
[----:B------:R-:W-:-:S05]  /*0590*/  IMAD.HI R9, R22, 0x66666667, RZ ;  /* 0x6666666716097827 */ /* 0x000fca00078e02ff */
[----:B------:R-:W-:-:S04]  /*05a0*/  SHF.R.U32.HI R10, RZ, 0x1f, R9 ;  /* 0x0000001fff0a7819 */ /* 0x000fc80000011609 */
[----:B------:R-:W-:-:S05]  /*05b0*/  LEA.HI.SX32 R9, R9, R10, 0x1e ;  /* 0x0000000a09097211 */ /* 0x000fca00078ff2ff */
[----:B------:R-:W-:-:S05]  /*05c0*/  IMAD R17, R9, -0xa, R22 ;  /* 0xfffffff609117824 */ /* 0x000fca00078e0216 */
[----:B------:R1:W-:Y:S01]  /*05d0*/  STG.E desc[UR8][R4.64], R17 ;  /* 0x0000001104007986 */ /* 0x0003e2000c101908 */
[----:B------:R-:W-:Y:S05]  /*05e0*/  @P1 BRA `(.L_x_8) ;  /* 0xfffffff800ec1947 */ /* 0x000fea000383ffff */
.L_x_7:
[----:B------:R-:W-:Y:S05]  /*05f0*/  @!P0 EXIT ;  /* 0x000000000000894d */ /* 0x000fea0003800000 */
[----:B------:R-:W-:Y:S02]  /*0600*/  ISETP.GE.U32.AND P1, PT, R20, 0x4, PT ;  /* 0x000000041400780c */ /* 0x000fe40003f26070 */
[----:B-1----:R-:W-:-:S04]  /*0610*/  LOP3.LUT R13, R6, 0x3, RZ, 0xc0, !PT ;  /* 0x00000003060d7812 */ /* 0x002fc800078ec0ff */
[----:B------:R-:W-:-:S07]  /*0620*/  ISETP.NE.AND P0, PT, R13, RZ, PT ;  /* 0x000000ff0d00720c */ /* 0x000fce0003f05270 */
[----:B------:R-:W-:Y:S06]  /*0630*/  @!P1 BRA `(.L_x_9) ;  /* 0x00000000008c9947 */ /* 0x000fec0003800000 */
[----:B------:R-:W0:Y:S01]  /*0640*/  LDCU.64 UR6, c[0x0][0x380] ;  /* 0x00007000ff0677ac */ /* 0x000e220008000a00 */
[----:B------:R-:W-:Y:S01]  /*0650*/  IADD3 R3, P1, PT, R0, UR4, RZ ;  /* 0x0000000400037c10 */ /* 0x000fe2000ff3e0ff */
[----:B------:R-:W-:-:S06]  /*0660*/  USHF.R.S32.HI UR5, URZ, 0x1f, UR4 ;  /* 0x0000001fff057899 */ /* 0x000fcc0008011404 */
[----:B------:R-:W-:Y:S02]  /*0670*/  LEA.HI.X.SX32 R4, R0, UR5, 0x1, P1 ;  /* 0x0000000500047c11 */ /* 0x000fe400088f0eff */
[----:B0-----:R-:W-:-:S04]  /*0680*/  LEA R2, P1, R3, UR6, 0x2 ;  /* 0x0000000603027c11 */ /* 0x001fc8000f8210ff */
[----:B------:R-:W-:-:S05]  /*0690*/  LEA.HI.X R3, R3, UR7, R4, 0x2, P1 ;  /* 0x0000000703037c11 */ /* 0x000fca00088f1404 */
[----:B------:R-:W2:Y:S04]  /*06a0*/  LDG.E R4, desc[UR8][R2.64+-0x4] ;  /* 0xfffffc0802047981 */ /* 0x000ea8000c1e1900 */
[----:B------:R-:W3:Y:S04]  /*06b0*/  LDG.E R10, desc[UR8][R2.64+-0x8] ;  /* 0xfffff808020a7981 */ /* 0x000ee8000c1e1900 */
[----:B------:R-:W4:Y:S04]  /*06c0*/  LDG.E R12, desc[UR8][R2.64+-0xc] ;  /* 0xfffff408020c7981 */ /* 0x000f28000c1e1900 */
[----:B------:R-:W5:Y:S01]  /*06d0*/  LDG.E R14, desc[UR8][R2.64+-0x10] ;  /* 0xfffff008020e7981 */ /* 0x000f62000c1e1900 */
[----:B------:R-:W-:Y:S01]  /*06e0*/  UIADD3 UR4, UPT, UPT, UR4, -0x4, URZ ;  /* 0xfffffffc04047890 */ /* 0x000fe2000fffe0ff */
        /* <DEDUP_REMOVED lines=22> */
[----:B------:R-:W-:-:S05]  /*0850*/  IMAD R15, R9, -0xa, R14 ;  /* 0xfffffff6090f7824 */ /* 0x000fca00078e020e */
[----:B------:R0:W-:Y:S02]  /*0860*/  STG.E desc[UR8][R2.64+-0x10], R15 ;  /* 0xfffff00f02007986 */ /* 0x0001e4000c101908 */
.L_x_9:
[----:B------:R-:W-:Y:S05]  /*0870*/  @!P0 EXIT ;  /* 0x000000000000894d */ /* 0x000fea0003800000 */
[----:B------:R-:W-:Y:S02]  /*0880*/  ISETP.NE.AND P1, PT, R13, 0x1, PT ;  /* 0x000000010d00780c */ /* 0x000fe40003f25270 */
[----:B------:R-:W-:-:S04]  /*0890*/  LOP3.LUT R6, R6, 0x1, RZ, 0xc0, !PT ;  /* 0x0000000106067812 */ /* 0x000fc800078ec0ff */
[----:B------:R-:W-:-:S07]  /*08a0*/  ISETP.NE.U32.AND P0, PT, R6, 0x1, PT ;  /* 0x000000010600780c */ /* 0x000fce0003f05070 */
[----:B------:R-:W-:Y:S06]  /*08b0*/  @!P1 BRA `(.L_x_10) ;  /* 0x0000000000549947 */ /* 0x000fec0003800000 */
[----:B------:R-:W1:Y:S01]  /*08c0*/  LDCU.64 UR6, c[0x0][0x380] ;  /* 0x00007000ff0677ac */ /* 0x000e620008000a00 */
[----:B0-----:R-:W-:Y:S01]  /*08d0*/  IADD3 R3, P1, PT, R0, UR4, RZ ;  /* 0x0000000400037c10 */ /* 0x001fe2000ff3e0ff */
[----:B------:R-:W-:-:S06]  /*08e0*/  USHF.R.S32.HI UR5, URZ, 0x1f, UR4 ;  /* 0x0000001fff057899 */ /* 0x000fcc0008011404 */
[----:B------:R-:W-:Y:S02]  /*08f0*/  LEA.HI.X.SX32 R4, R0, UR5, 0x1, P1 ;  /* 0x0000000500047c11 */ /* 0x000fe400088f0eff */
[----:B-1----:R-:W-:-:S04]  /*0900*/  LEA R2, P1, R3, UR6, 0x2 ;  /* 0x0000000603027c11 */ /* 0x002fc8000f8210ff */
[----:B------:R-:W-:-:S05]  /*0910*/  LEA.HI.X R3, R3, UR7, R4, 0x2, P1 ;  /* 0x0000000703037c11 */ /* 0x000fca00088f1404 */
[----:B------:R-:W2:Y:S04]  /*0920*/  LDG.E R4, desc[UR8][R2.64+-0x4] ;  /* 0xfffffc0802047981 */ /* 0x000ea8000c1e1900 */
[----:B------:R-:W3:Y:S01]  /*0930*/  LDG.E R8, desc[UR8][R2.64+-0x8] ;  /* 0xfffff80802087981 */ /* 0x000ee2000c1e1900 */
        /* <DEDUP_REMOVED lines=11> */
[----:B------:R-:W-:-:S05]  /*09f0*/  IMAD R7, R9, -0xa, R8 ;  /* 0xfffffff609077824 */ /* 0x000fca00078e0208 */
[----:B------:R1:W-:Y:S02]  /*0a00*/  STG.E desc[UR8][R2.64+-0x8], R7 ;  /* 0xfffff80702007986 */ /* 0x0003e4000c101908 */
.L_x_10:
[----:B------:R-:W-:Y:S05]  /*0a10*/  @P0 EXIT ;  /* 0x000000000000094d */ /* 0x000fea0003800000 */
[----:B------:R-:W2:Y:S01]  /*0a20*/  LDCU.64 UR6, c[0x0][0x380] ;  /* 0x00007000ff0677ac */ /* 0x000ea20008000a00 */
[----:B01----:R-:W-:Y:S01]  /*0a30*/  IADD3 R3, P0, PT, R0, UR4, RZ ;  /* 0x0000000400037c10 */ /* 0x003fe2000ff1e0ff */
[----:B------:R-:W-:-:S06]  /*0a40*/  USHF.R.S32.HI UR5, URZ, 0x1f, UR4 ;  /* 0x0000001fff057899 */ /* 0x000fcc0008011404 */
[----:B------:R-:W-:Y:S02]  /*0a50*/  LEA.HI.X.SX32 R0, R0, UR5, 0x1, P0 ;  /* 0x0000000500007c11 */ /* 0x000fe400080f0eff */
[----:B--2---:R-:W-:-:S04]  /*0a60*/  LEA R2, P0, R3, UR6, 0x2 ;  /* 0x0000000603027c11 */ /* 0x004fc8000f8010ff */
[----:B------:R-:W-:-:S05]  /*0a70*/  LEA.HI.X R3, R3, UR7, R0, 0x2, P0 ;  /* 0x0000000703037c11 */ /* 0x000fca00080f1400 */
[----:B------:R-:W2:Y:S02]  /*0a80*/  LDG.E R0, desc[UR8][R2.64+-0x4] ;  /* 0xfffffc0802007981 */ /* 0x000ea4000c1e1900 */
[----:B--2---:R-:W-:-:S04]  /*0a90*/  IMAD.IADD R0, R0, 0x1, R9 ;  /* 0x0000000100007824 */ /* 0x004fc800078e0209 */
[----:B------:R-:W-:-:S05]  /*0aa0*/  IMAD.HI R4, R0, 0x66666667, RZ ;  /* 0x6666666700047827 */ /* 0x000fca00078e02ff */
[----:B------:R-:W-:-:S04]  /*0ab0*/  SHF.R.U32.HI R5, RZ, 0x1f, R4 ;  /* 0x0000001fff057819 */ /* 0x000fc80000011604 */
[----:B------:R-:W-:-:S05]  /*0ac0*/  LEA.HI.SX32 R5, R4, R5, 0x1e ;  /* 0x0000000504057211 */ /* 0x000fca00078ff2ff */
[----:B------:R-:W-:-:S05]  /*0ad0*/  IMAD R5, R5, -0xa, R0 ;  /* 0xfffffff605057824 */ /* 0x000fca00078e0200 */
[----:B------:R-:W-:Y:S01]  /*0ae0*/  STG.E desc[UR8][R2.64+-0x4], R5 ;  /* 0xfffffc0502007986 */ /* 0x000fe2000c101908 */
[----:B------:R-:W-:Y:S05]  /*0af0*/  EXIT ;  /* 0x000000000000794d */ /* 0x000fea0003800000 */
.L_x_11:
        /* <DEDUP_REMOVED lines=16> */
.L_x_14:


//--------------------- .text._Z14multiplyDigitsPcS_Piii --------------------------
	.section	.text._Z14multiplyDigitsPcS_Piii,"ax",@progbits
	.align	128
        .global         _Z14multiplyDigitsPcS_Piii
        .type           _Z14multiplyDigitsPcS_Piii,@function
        .size           _Z14multiplyDigitsPcS_Piii,(.L_x_15 - _Z14multiplyDigitsPcS_Piii)
        .other          _Z14multiplyDigitsPcS_Piii,@"STO_CUDA_ENTRY STV_DEFAULT"
_Z14multiplyDigitsPcS_Piii:
.text._Z14multiplyDigitsPcS_Piii:
[----:B------:R-:W-:Y:S01]  /*0000*/  LDC R1, c[0x0][0x37c] ;  /* 0x0000df00ff017b82 */ /* 0x000fe20000000800 */
[----:B------:R-:W0:Y:S01]  /*0010*/  S2R R0, SR_CTAID.X ;  /* 0x0000000000007919 */ /* 0x000e220000002500 */
[----:B------:R-:W0:Y:S01]  /*0020*/  LDCU UR4, c[0x0][0x364] ;  /* 0x00006c80ff0477ac */ /* 0x000e220008000800 */
[----:B------:R-:W0:Y:S01]  /*0030*/  S2R R3, SR_TID.Y ;  /* 0x0000000000037919 */ /* 0x000e220000002200 */
[----:B------:R-:W1:Y:S01]  /*0040*/  LDCU UR5, c[0x0][0x360] ;  /* 0x00006c00ff0577ac */ /* 0x000e620008000800 */
[----:B------:R-:W1:Y:S01]  /*0050*/  S2R R9, SR_CTAID.Y ;  /* 0x0000000000097919 */ /* 0x000e620000002600 */
[----:B------:R-:W2:Y:S01]  /*0060*/  LDCU.128 UR8, c[0x0][0x380] ;  /* 0x00007000ff0877ac */ /* 0x000ea20008000c00 */
[----:B------:R-:W1:Y:S01]  /*0070*/  S2R R2, SR_TID.X ;  /* 0x0000000000027919 */ /* 0x000e620000002100 */
[----:B------:R-:W3:Y:S01]  /*0080*/  LDCU.64 UR6, c[0x0][0x358] ;  /* 0x00006b00ff0677ac */ /* 0x000ee20008000a00 */
[----:B0-----:R-:W-:-:S05]  /*0090*/  IMAD R0, R0, UR4, R3 ;  /* 0x0000000400007c24 */ /* 0x001fca000f8e0203 */
[----:B--2---:R-:W-:Y:S01]  /*00a0*/  IADD3 R4, P0, PT, R0, UR10, RZ ;  /* 0x0000000a00047c10 */ /* 0x004fe2000ff1e0ff */
[----:B-1----:R-:W-:-:S03]  /*00b0*/  IMAD R9, R9, UR5, R2 ;  /* 0x0000000509097c24 */ /* 0x002fc6000f8e0202 */
[----:B------:R-:W-:Y:S01]  /*00c0*/  LEA.HI.X.SX32 R5, R0, UR11, 0x1, P0 ;  /* 0x0000000b00057c11 */ /* 0x000fe200080f0eff */
[----:B------:R-:W0:Y:S01]  /*00d0*/  LDCU.64 UR4, c[0x0][0x398] ;  /* 0x00007300ff0477ac */ /* 0x000e220008000a00 */
[----:B------:R-:W1:Y:S01]  /*00e0*/  LDC.64 R2, c[0x0][0x390] ;  /* 0x0000e400ff027b82 */ /* 0x000e620000000a00 */
[----:B------:R-:W-:Y:S02]  /*00f0*/  IADD3 R6, P1, PT, R9, UR8, RZ ;  /* 0x0000000809067c10 */ /* 0x000fe4000ff3e0ff */
[----:B---3--:R-:W2:Y:S02]  /*0100*/  LDG.E.S8 R4, desc[UR6][R4.64] ;  /* 0x0000000604047981 */ /* 0x008ea4000c1e1300 */
[----:B------:R-:W-:-:S05]  /*0110*/  IADD3.X R7, PT, PT, RZ, UR9, RZ, P1, !PT ;  /* 0x00000009ff077c10 */ /* 0x000fca0008ffe4ff */
[----:B------:R-:W3:Y:S01]  /*0120*/  LDG.E.S8 R6, desc[UR6][R6.64] ;  /* 0x0000000606067981 */ /* 0x000ee2000c1e1300 */
[----:B------:R-:W-:Y:S01]  /*0130*/  IADD3 R9, PT, PT, R0, R9, RZ ;  /* 0x0000000900097210 */ /* 0x000fe20007ffe0ff */
[----:B0-----:R-:W-:-:S06]  /*0140*/  UIADD3 UR4, UPT, UPT, UR5, UR4, URZ ;  /* 0x0000000405047290 */ /* 0x001fcc000fffe0ff */
[----:B------:R-:W-:-:S05]  /*0150*/  IMAD R9, R0, UR4, R9 ;  /* 0x0000000400097c24 */ /* 0x000fca000f8e0209 */
[----:B------:R-:W-:-:S05]  /*0160*/  IADD3 R9, PT, PT, R9, 0x1, RZ ;  /* 0x0000000109097810 */ /* 0x000fca0007ffe0ff */
[----:B-1----:R-:W-:Y:S01]  /*0170*/  IMAD.WIDE R2, R9, 0x4, R2 ;  /* 0x0000000409027825 */ /* 0x002fe200078e0202 */
[----:B--2---:R-:W-:Y:S02]  /*0180*/  IADD3 R0, PT, PT, R4, -0x30, RZ ;  /* 0xffffffd004007810 */ /* 0x004fe40007ffe0ff */
[----:B---3--:R-:W-:-:S05]  /*0190*/  IADD3 R11, PT, PT, R6, -0x30, RZ ;  /* 0xffffffd0060b7810 */ /* 0x008fca0007ffe0ff */
[----:B------:R-:W-:-:S05]  /*01a0*/  IMAD R11, R0, R11, RZ ;  /* 0x0000000b000b7224 */ /* 0x000fca00078e02ff */
[----:B------:R-:W-:Y:S01]  /*01b0*/  STG.E desc[UR6][R2.64], R11 ;  /* 0x0000000b02007986 */ /* 0x000fe2000c101906 */
[----:B------:R-:W-:Y:S05]  /*01c0*/  EXIT ;  /* 0x000000000000794d */ /* 0x000fea0003800000 */
.L_x_12:
        /* <DEDUP_REMOVED lines=11> */
.L_x_15:


//--------------------- .nv.shared.reserved.0     --------------------------
	.section	.nv.shared.reserved.0,"aw",@nobits
	.weak		__nv_reservedSMEM_offset_0_alias
	.size		__nv_reservedSMEM_offset_0_alias, 0, 64
	.other		__nv_reservedSMEM_offset_0_alias,@"STO_CUDA_RESERVED_SHARED STV_DEFAULT"
__nv_reservedSMEM_offset_0_alias:
	.zero		0
	.zero		64


//--------------------- .nv.constant0._Z7sumColsPiS_ii --------------------------
	.section	.nv.constant0._Z7sumColsPiS_ii,"a",@progbits
	.sectionflags	@""
	.align	4
.nv.constant0._Z7sumColsPiS_ii:
	.zero		920


//--------------------- .nv.constant0._Z16propagateCarriesPii --------------------------
	.section	.nv.constant0._Z16propagateCarriesPii,"a",@progbits
	.sectionflags	@""
	.align	4
.nv.constant0._Z16propagateCarriesPii:
	.zero		908


//--------------------- .nv.constant0._Z14multiplyDigitsPcS_Piii --------------------------
	.section	.nv.constant0._Z14multiplyDigitsPcS_Piii,"a",@progbits
	.sectionflags	@""
	.align	4
.nv.constant0._Z14multiplyDigitsPcS_Piii:
	.zero		928


//--------------------- SYMBOLS --------------------------

	.type		.nv.reservedSmem.offset0,@object
	.size		.nv.reservedSmem.offset0,0x4
